//
// Generated by NVIDIA NVVM Compiler
//
// Compiler Build ID: CL-36424714
// Cuda compilation tools, release 13.0, V13.0.88
// Based on NVVM 20.0.0
//

.version 9.0
.target sm_100
.address_size 64

	// .globl	_Z3mapPKiS0_Pim

.visible .entry _Z3mapPKiS0_Pim(
	.param .u64 .ptr .align 1 _Z3mapPKiS0_Pim_param_0,
	.param .u64 .ptr .align 1 _Z3mapPKiS0_Pim_param_1,
	.param .u64 .ptr .align 1 _Z3mapPKiS0_Pim_param_2,
	.param .u64 _Z3mapPKiS0_Pim_param_3
)
{
	.reg .pred 	%p<2>;
	.reg .b32 	%r<13>;
	.reg .b64 	%rd<20>;

	ld.param.u64 	%rd4, [_Z3mapPKiS0_Pim_param_0];
	ld.param.u64 	%rd5, [_Z3mapPKiS0_Pim_param_1];
	ld.param.u64 	%rd6, [_Z3mapPKiS0_Pim_param_2];
	ld.param.u64 	%rd7, [_Z3mapPKiS0_Pim_param_3];
	mov.u32 	%r1, %ctaid.x;
	mov.u32 	%r2, %ntid.x;
	mov.u32 	%r3, %tid.x;
	mad.lo.s32 	%r4, %r1, %r2, %r3;
	cvt.u64.u32 	%rd1, %r4;
	mov.u32 	%r5, %ctaid.y;
	mov.u32 	%r6, %ntid.y;
	mov.u32 	%r7, %tid.y;
	mad.lo.s32 	%r8, %r5, %r6, %r7;
	cvt.u64.u32 	%rd2, %r8;
	mul.lo.s64 	%rd3, %rd7, %rd2;
	max.u64 	%rd9, %rd1, %rd2;
	setp.ge.u64 	%p1, %rd9, %rd7;
	@%p1 bra 	$L__BB0_2;
	cvta.to.global.u64 	%rd10, %rd4;
	cvta.to.global.u64 	%rd11, %rd5;
	cvta.to.global.u64 	%rd12, %rd6;
	shl.b64 	%rd13, %rd1, 2;
	add.s64 	%rd14, %rd10, %rd13;
	ld.global.u32 	%r10, [%rd14];
	shl.b64 	%rd15, %rd2, 2;
	add.s64 	%rd16, %rd11, %rd15;
	ld.global.u32 	%r11, [%rd16];
	add.s32 	%r12, %r11, %r10;
	add.s64 	%rd17, %rd3, %rd1;
	shl.b64 	%rd18, %rd17, 2;
	add.s64 	%rd19, %rd12, %rd18;
	st.global.u32 	[%rd19], %r12;
$L__BB0_2:
	ret;

}


// ===== COMPILED SASS (sm_100) =====

	.target	sm_100

	.elftype	@"ET_EXEC"


//--------------------- .note.nv.tkinfo           --------------------------
	.section	.note.nv.tkinfo,"",@"SHT_NOTE"
	.sectionflags	@"SHF_NOTE_NV_TKINFO"
	.tkinfo
        /*0018*/ 	.word	0x00000002
        /*0030*/ 	.string	""
        /*0030*/ 	.string	"ptxas"
        /*0030*/ 	.string	"Cuda compilation tools, release 13.0, V13.0.88"
        /*0030*/ 	.string	"Build cuda_13.0.r13.0/compiler.36424714_0"
        /*0030*/ 	.string	"-arch sm_100 -m 64 "



//--------------------- .note.nv.cuinfo           --------------------------
	.section	.note.nv.cuinfo,"",@"SHT_NOTE"
	.sectionflags	@"SHF_NOTE_NV_CUINFO"
        /*0018*/ 	.short	0x0002
        /*001a*/ 	.short	0x0064
        /*001c*/ 	.short	0x0082
	.zero		2


//--------------------- .nv.info                  --------------------------
	.section	.nv.info,"",@"SHT_CUDA_INFO"
	.align	4


	//----- nvinfo : EIATTR_REGCOUNT
	.align		4
        /*0000*/ 	.byte	0x04, 0x2f
        /*0002*/ 	.short	(.L_1 - .L_0)
	.align		4
.L_0:
        /*0004*/ 	.word	index@(_Z3mapPKiS0_Pim)
        /*0008*/ 	.word	0x0000000c


	//----- nvinfo : EIATTR_FRAME_SIZE
	.align		4
.L_1:
        /*000c*/ 	.byte	0x04, 0x11
        /*000e*/ 	.short	(.L_3 - .L_2)
	.align		4
.L_2:
        /*0010*/ 	.word	index@(_Z3mapPKiS0_Pim)
        /*0014*/ 	.word	0x00000000


	//----- nvinfo : EIATTR_MIN_STACK_SIZE
	.align		4
.L_3:
        /*0018*/ 	.byte	0x04, 0x12
        /*001a*/ 	.short	(.L_5 - .L_4)
	.align		4
.L_4:
        /*001c*/ 	.word	index@(_Z3mapPKiS0_Pim)
        /*0020*/ 	.word	0x00000000
.L_5:


//--------------------- .nv.compat                --------------------------
	.section	.nv.compat,"",@"SHT_CUDA_COMPAT_INFO"
	.align	4
        /*0000*/ 	.byte	0x02, 0x09, 0x00, 0x00, 0x02, 0x02, 0x01, 0x00, 0x02, 0x05, 0x05, 0x00, 0x03, 0x07, 0x01, 0x01
        /*0010*/ 	.byte	0x02, 0x03, 0x00, 0x00, 0x02, 0x06, 0x01, 0x00, 0x04, 0x0b, 0x08, 0x00, 0x09, 0x00, 0x00, 0x00
        /*0020*/ 	.byte	0x00, 0x00, 0x00, 0x00


//--------------------- .nv.info._Z3mapPKiS0_Pim  --------------------------
	.section	.nv.info._Z3mapPKiS0_Pim,"",@"SHT_CUDA_INFO"
	.sectionflags	@""
	.align	4


	//----- nvinfo : EIATTR_CUDA_API_VERSION
	.align		4
        /*0000*/ 	.byte	0x04, 0x37
        /*0002*/ 	.short	(.L_7 - .L_6)
.L_6:
        /*0004*/ 	.word	0x00000082


	//----- nvinfo : EIATTR_KPARAM_INFO
	.align		4
.L_7:
        /*0008*/ 	.byte	0x04, 0x17
        /*000a*/ 	.short	(.L_9 - .L_8)
.L_8:
        /*000c*/ 	.word	0x00000000
        /*0010*/ 	.short	0x0003
        /*0012*/ 	.short	0x0018
        /*0014*/ 	.byte	0x00, 0xf0, 0x21, 0x00


	//----- nvinfo : EIATTR_KPARAM_INFO
	.align		4
.L_9:
        /*0018*/ 	.byte	0x04, 0x17
        /*001a*/ 	.short	(.L_11 - .L_10)
.L_10:
        /*001c*/ 	.word	0x00000000
        /*0020*/ 	.short	0x0002
        /*0022*/ 	.short	0x0010
        /*0024*/ 	.byte	0x00, 0xf5, 0x21, 0x00


	//----- nvinfo : EIATTR_KPARAM_INFO
	.align		4
.L_11:
        /*0028*/ 	.byte	0x04, 0x17
        /*002a*/ 	.short	(.L_13 - .L_12)
.L_12:
        /*002c*/ 	.word	0x00000000
        /*0030*/ 	.short	0x0001
        /*0032*/ 	.short	0x0008
        /*0034*/ 	.byte	0x00, 0xf5, 0x21, 0x00


	//----- nvinfo : EIATTR_KPARAM_INFO
	.align		4
.L_13:
        /*0038*/ 	.byte	0x04, 0x17
        /*003a*/ 	.short	(.L_15 - .L_14)
.L_14:
        /*003c*/ 	.word	0x00000000
        /*0040*/ 	.short	0x0000
        /*0042*/ 	.short	0x0000
        /*0044*/ 	.byte	0x00, 0xf5, 0x21, 0x00


	//----- nvinfo : EIATTR_SPARSE_MMA_MASK
	.align		4
.L_15:
        /*0048*/ 	.byte	0x03, 0x50
        /*004a*/ 	.short	0x0000


	//----- nvinfo : EIATTR_MAXREG_COUNT
	.align		4
        /*004c*/ 	.byte	0x03, 0x1b
        /*004e*/ 	.short	0x00ff


	//----- nvinfo : EIATTR_MERCURY_ISA_VERSION
	.align		4
        /*0050*/ 	.byte	0x03, 0x5f
        /*0052*/ 	.short	0x0101


	//----- nvinfo : EIATTR_VRC_CTA_INIT_COUNT
	.align		4
        /*0054*/ 	.byte	0x02, 0x4a
	.zero		1
	.zero		1


	//----- nvinfo : EIATTR_EXIT_INSTR_OFFSETS
	.align		4
        /*0058*/ 	.byte	0x04, 0x1c
        /*005a*/ 	.short	(.L_17 - .L_16)


	//   ....[0]....
.L_16:
        /*005c*/ 	.word	0x000000f0


	//   ....[1]....
        /*0060*/ 	.word	0x00000200


	//----- nvinfo : EIATTR_CBANK_PARAM_SIZE
	.align		4
.L_17:
        /*0064*/ 	.byte	0x03, 0x19
        /*0066*/ 	.short	0x0020


	//----- nvinfo : EIATTR_PARAM_CBANK
	.align		4
        /*0068*/ 	.byte	0x04, 0x0a
        /*006a*/ 	.short	(.L_19 - .L_18)
	.align		4
.L_18:
        /*006c*/ 	.word	index@(.nv.constant0._Z3mapPKiS0_Pim)
        /*0070*/ 	.short	0x0380
        /*0072*/ 	.short	0x0020


	//----- nvinfo : EIATTR_SW_WAR
	.align		4
.L_19:
        /*0074*/ 	.byte	0x04, 0x36
        /*0076*/ 	.short	(.L_21 - .L_20)
.L_20:
        /*0078*/ 	.word	0x00000008
.L_21:


//--------------------- .nv.callgraph             --------------------------
	.section	.nv.callgraph,"",@"SHT_CUDA_CALLGRAPH"
	.align	4
	.sectionentsize	8
	.align		4
        /*0000*/ 	.word	0x00000000
	.align		4
        /*0004*/ 	.word	0xffffffff
	.align		4
        /*0008*/ 	.word	0x00000000
	.align		4
        /*000c*/ 	.word	0xfffffffe
	.align		4
        /*0010*/ 	.word	0x00000000
	.align		4
        /*0014*/ 	.word	0xfffffffd
	.align		4
        /*0018*/ 	.word	0x00000000
	.align		4
        /*001c*/ 	.word	0xfffffffc


//--------------------- .text._Z3mapPKiS0_Pim     --------------------------
	.section	.text._Z3mapPKiS0_Pim,"ax",@progbits
	.align	128
        .global         _Z3mapPKiS0_Pim
        .type           _Z3mapPKiS0_Pim,@function
        .size           _Z3mapPKiS0_Pim,(.L_x_1 - _Z3mapPKiS0_Pim)
        .other          _Z3mapPKiS0_Pim,@"STO_CUDA_ENTRY STV_DEFAULT"
_Z3mapPKiS0_Pim:
.text._Z3mapPKiS0_Pim:
[----:B------:R-:W-:Y:S01]  /*0000*/  LDC R1, c[0x0][0x37c] ;  /* 0x0000df00ff017b82 */ /* 0x000fe20000000800 */
[----:B------:R-:W0:Y:S07]  /*0010*/  S2R R7, SR_TID.X ;  /* 0x0000000000077919 */ /* 0x000e2e0000002100 */
[----:B------:R-:W0:Y:S01]  /*0020*/  LDC R6, c[0x0][0x360] ;  /* 0x0000d800ff067b82 */ /* 0x000e220000000800 */
[----:B------:R-:W1:Y:S01]  /*0030*/  LDCU.64 UR6, c[0x0][0x398] ;  /* 0x00007300ff0677ac */ /* 0x000e620008000a00 */
[----:B------:R-:W2:Y:S06]  /*0040*/  S2R R0, SR_TID.Y ;  /* 0x0000000000007919 */ /* 0x000eac0000002200 */
[----:B------:R-:W0:Y:S08]  /*0050*/  S2UR UR4, SR_CTAID.X ;  /* 0x00000000000479c3 */ /* 0x000e300000002500 */
[----:B------:R-:W2:Y:S08]  /*0060*/  S2UR UR5, SR_CTAID.Y ;  /* 0x00000000000579c3 */ /* 0x000eb00000002600 */
[----:B------:R-:W2:Y:S01]  /*0070*/  LDC R9, c[0x0][0x364] ;  /* 0x0000d900ff097b82 */ /* 0x000ea20000000800 */
[----:B0-----:R-:W-:-:S02]  /*0080*/  IMAD R6, R6, UR4, R7 ;  /* 0x0000000406067c24 */ /* 0x001fc4000f8e0207 */
[----:B--2---:R-:W-:-:S05]  /*0090*/  IMAD R9, R9, UR5, R0 ;  /* 0x0000000509097c24 */ /* 0x004fca000f8e0200 */
[----:B------:R-:W-:-:S04]  /*00a0*/  ISETP.GT.U32.AND P0, PT, R6, R9, PT ;  /* 0x000000090600720c */ /* 0x000fc80003f04070 */
[----:B------:R-:W-:-:S04]  /*00b0*/  ISETP.GT.U32.AND.EX P0, PT, RZ, RZ, PT, P0 ;  /* 0x000000ffff00720c */ /* 0x000fc80003f04100 */
[----:B------:R-:W-:-:S04]  /*00c0*/  SEL R0, R6, R9, P0 ;  /* 0x0000000906007207 */ /* 0x000fc80000000000 */
[----:B-1----:R-:W-:-:S04]  /*00d0*/  ISETP.GE.U32.AND P0, PT, R0, UR6, PT ;  /* 0x0000000600007c0c */ /* 0x002fc8000bf06070 */
[----:B------:R-:W-:-:S13]  /*00e0*/  ISETP.GE.U32.AND.EX P0, PT, RZ, UR7, PT, P0 ;  /* 0x00000007ff007c0c */ /* 0x000fda000bf06100 */
[----:B------:R-:W-:Y:S05]  /*00f0*/  @P0 EXIT ;  /* 0x000000000000094d */ /* 0x000fea0003800000 */
[----:B------:R-:W0:Y:S01]  /*0100*/  LDCU.128 UR8, c[0x0][0x380] ;  /* 0x00007000ff0877ac */ /* 0x000e220008000c00 */
[----:B------:R-:W1:Y:S01]  /*0110*/  LDCU.64 UR4, c[0x0][0x358] ;  /* 0x00006b00ff0477ac */ /* 0x000e620008000a00 */
[C---:B0-----:R-:W-:Y:S02]  /*0120*/  LEA R4, P1, R9.reuse, UR10, 0x2 ;  /* 0x0000000a09047c11 */ /* 0x041fe4000f8210ff */
[C---:B------:R-:W-:Y:S02]  /*0130*/  LEA R2, P0, R6.reuse, UR8, 0x2 ;  /* 0x0000000806027c11 */ /* 0x040fe4000f8010ff */
[----:B------:R-:W-:Y:S02]  /*0140*/  LEA.HI.X R5, R9, UR11, RZ, 0x2, P1 ;  /* 0x0000000b09057c11 */ /* 0x000fe400088f14ff */
[----:B------:R-:W-:Y:S01]  /*0150*/  LEA.HI.X R3, R6, UR9, RZ, 0x2, P0 ;  /* 0x0000000906037c11 */ /* 0x000fe200080f14ff */
[----:B------:R-:W0:Y:S03]  /*0160*/  LDCU.64 UR8, c[0x0][0x390] ;  /* 0x00007200ff0877ac */ /* 0x000e260008000a00 */
[----:B-1----:R-:W2:Y:S04]  /*0170*/  LDG.E R5, desc[UR4][R4.64] ;  /* 0x0000000404057981 */ /* 0x002ea8000c1e1900 */
[----:B------:R-:W2:Y:S01]  /*0180*/  LDG.E R2, desc[UR4][R2.64] ;  /* 0x0000000402027981 */ /* 0x000ea2000c1e1900 */
[----:B------:R-:W-:-:S02]  /*0190*/  IMAD.MOV.U32 R7, RZ, RZ, RZ ;  /* 0x000000ffff077224 */ /* 0x000fc400078e00ff */
[----:B------:R-:W-:-:S04]  /*01a0*/  IMAD.WIDE.U32 R6, R9, UR6, R6 ;  /* 0x0000000609067c25 */ /* 0x000fc8000f8e0006 */
[----:B------:R-:W-:Y:S01]  /*01b0*/  IMAD R9, R9, UR7, R7 ;  /* 0x0000000709097c24 */ /* 0x000fe2000f8e0207 */
[----:B0-----:R-:W-:-:S04]  /*01c0*/  LEA R8, P0, R6, UR8, 0x2 ;  /* 0x0000000806087c11 */ /* 0x001fc8000f8010ff */
[----:B------:R-:W-:Y:S01]  /*01d0*/  LEA.HI.X R9, R6, UR9, R9, 0x2, P0 ;  /* 0x0000000906097c11 */ /* 0x000fe200080f1409 */
[----:B--2---:R-:W-:-:S05]  /*01e0*/  IMAD.IADD R7, R2, 0x1, R5 ;  /* 0x0000000102077824 */ /* 0x004fca00078e0205 */
[----:B------:R-:W-:Y:S01]  /*01f0*/  STG.E desc[UR4][R8.64], R7 ;  /* 0x0000000708007986 */ /* 0x000fe2000c101904 */
[----:B------:R-:W-:Y:S05]  /*0200*/  EXIT ;  /* 0x000000000000794d */ /* 0x000fea0003800000 */
.L_x_0:
[----:B------:R-:W-:-:S00]  /*0210*/  BRA `(.L_x_0) ;  /* 0xfffffffc00fc7947 */ /* 0x000fc0000383ffff */
[----:B------:R-:W-:-:S00]  /*0220*/  NOP ;  /* 0x0000000000007918 */ /* 0x000fc00000000000 */
        /* <DEDUP_REMOVED lines=13> */
.L_x_1:


//--------------------- .nv.shared.reserved.0     --------------------------
	.section	.nv.shared.reserved.0,"aw",@nobits
	.weak		__nv_reservedSMEM_offset_0_alias
	.size		__nv_reservedSMEM_offset_0_alias, 0, 64
	.other		__nv_reservedSMEM_offset_0_alias,@"STO_CUDA_RESERVED_SHARED STV_DEFAULT"
__nv_reservedSMEM_offset_0_alias:
	.zero		0
	.zero		64


//--------------------- .nv.constant0._Z3mapPKiS0_Pim --------------------------
	.section	.nv.constant0._Z3mapPKiS0_Pim,"a",@progbits
	.sectionflags	@""
	.align	4
.nv.constant0._Z3mapPKiS0_Pim:
	.zero		928


//--------------------- SYMBOLS --------------------------

	.type		.nv.reservedSmem.offset0,@object
	.size		.nv.reservedSmem.offset0,0x4
